//
// Generated by NVIDIA NVVM Compiler
//
// Compiler Build ID: CL-36424714
// Cuda compilation tools, release 13.0, V13.0.88
// Based on NVVM 20.0.0
//

.version 9.0
.target sm_100
.address_size 64

	// .globl	_Z12transpose_v1PfS_ii

.visible .entry _Z12transpose_v1PfS_ii(
	.param .u64 .ptr .align 1 _Z12transpose_v1PfS_ii_param_0,
	.param .u64 .ptr .align 1 _Z12transpose_v1PfS_ii_param_1,
	.param .u32 _Z12transpose_v1PfS_ii_param_2,
	.param .u32 _Z12transpose_v1PfS_ii_param_3
)
{
	.reg .pred 	%p<4>;
	.reg .b32 	%r<13>;
	.reg .b32 	%f<2>;
	.reg .b64 	%rd<9>;

	ld.param.u64 	%rd1, [_Z12transpose_v1PfS_ii_param_0];
	ld.param.u64 	%rd2, [_Z12transpose_v1PfS_ii_param_1];
	ld.param.u32 	%r3, [_Z12transpose_v1PfS_ii_param_2];
	ld.param.u32 	%r4, [_Z12transpose_v1PfS_ii_param_3];
	mov.u32 	%r5, %ntid.x;
	mov.u32 	%r6, %ctaid.x;
	mov.u32 	%r7, %tid.x;
	mad.lo.s32 	%r1, %r5, %r6, %r7;
	mov.u32 	%r8, %ntid.y;
	mov.u32 	%r9, %ctaid.y;
	mov.u32 	%r10, %tid.y;
	mad.lo.s32 	%r2, %r8, %r9, %r10;
	setp.ge.s32 	%p1, %r2, %r3;
	setp.ge.s32 	%p2, %r1, %r4;
	or.pred  	%p3, %p1, %p2;
	@%p3 bra 	$L__BB0_2;
	cvta.to.global.u64 	%rd3, %rd1;
	cvta.to.global.u64 	%rd4, %rd2;
	mad.lo.s32 	%r11, %r4, %r2, %r1;
	mad.lo.s32 	%r12, %r3, %r1, %r2;
	mul.wide.s32 	%rd5, %r11, 4;
	add.s64 	%rd6, %rd3, %rd5;
	ld.global.f32 	%f1, [%rd6];
	mul.wide.s32 	%rd7, %r12, 4;
	add.s64 	%rd8, %rd4, %rd7;
	st.global.f32 	[%rd8], %f1;
$L__BB0_2:
	ret;

}
	// .globl	_Z12transpose_v2PfS_ii
.visible .entry _Z12transpose_v2PfS_ii(
	.param .u64 .ptr .align 1 _Z12transpose_v2PfS_ii_param_0,
	.param .u64 .ptr .align 1 _Z12transpose_v2PfS_ii_param_1,
	.param .u32 _Z12transpose_v2PfS_ii_param_2,
	.param .u32 _Z12transpose_v2PfS_ii_param_3
)
{
	.reg .pred 	%p<4>;
	.reg .b32 	%r<19>;
	.reg .b32 	%f<17>;
	.reg .b64 	%rd<17>;

	ld.param.u64 	%rd1, [_Z12transpose_v2PfS_ii_param_0];
	ld.param.u64 	%rd2, [_Z12transpose_v2PfS_ii_param_1];
	ld.param.u32 	%r3, [_Z12transpose_v2PfS_ii_param_2];
	ld.param.u32 	%r5, [_Z12transpose_v2PfS_ii_param_3];
	mov.u32 	%r6, %ntid.x;
	mov.u32 	%r7, %ctaid.x;
	mov.u32 	%r8, %tid.x;
	mad.lo.s32 	%r9, %r6, %r7, %r8;
	shl.b32 	%r1, %r9, 2;
	mov.u32 	%r11, %ntid.y;
	mov.u32 	%r12, %ctaid.y;
	mov.u32 	%r13, %tid.y;
	mad.lo.s32 	%r14, %r11, %r12, %r13;
	shl.b32 	%r2, %r14, 2;
	or.b32  	%r15, %r2, 3;
	setp.ge.s32 	%p1, %r15, %r3;
	or.b32  	%r16, %r1, 3;
	setp.ge.s32 	%p2, %r16, %r5;
	or.pred  	%p3, %p1, %p2;
	@%p3 bra 	$L__BB1_2;
	cvta.to.global.u64 	%rd3, %rd2;
	cvta.to.global.u64 	%rd4, %rd1;
	mad.lo.s32 	%r17, %r2, %r5, %r1;
	mul.wide.s32 	%rd5, %r17, 4;
	add.s64 	%rd6, %rd4, %rd5;
	ld.global.v4.f32 	{%f1, %f2, %f3, %f4}, [%rd6];
	mul.wide.s32 	%rd7, %r5, 4;
	add.s64 	%rd8, %rd6, %rd7;
	ld.global.v4.f32 	{%f5, %f6, %f7, %f8}, [%rd8];
	add.s64 	%rd9, %rd8, %rd7;
	ld.global.v4.f32 	{%f9, %f10, %f11, %f12}, [%rd9];
	add.s64 	%rd10, %rd9, %rd7;
	ld.global.v4.f32 	{%f13, %f14, %f15, %f16}, [%rd10];
	mad.lo.s32 	%r18, %r1, %r3, %r2;
	mul.wide.s32 	%rd11, %r18, 4;
	add.s64 	%rd12, %rd3, %rd11;
	st.global.v4.f32 	[%rd12], {%f1, %f5, %f9, %f13};
	mul.wide.s32 	%rd13, %r3, 4;
	add.s64 	%rd14, %rd12, %rd13;
	st.global.v4.f32 	[%rd14], {%f2, %f6, %f10, %f14};
	add.s64 	%rd15, %rd14, %rd13;
	st.global.v4.f32 	[%rd15], {%f3, %f7, %f11, %f15};
	add.s64 	%rd16, %rd15, %rd13;
	st.global.v4.f32 	[%rd16], {%f4, %f8, %f12, %f16};
$L__BB1_2:
	ret;

}


// ===== COMPILED SASS (sm_100) =====

	.target	sm_100

	.elftype	@"ET_EXEC"


//--------------------- .note.nv.tkinfo           --------------------------
	.section	.note.nv.tkinfo,"",@"SHT_NOTE"
	.sectionflags	@"SHF_NOTE_NV_TKINFO"
	.tkinfo
        /*0018*/ 	.word	0x00000002
        /*0030*/ 	.string	""
        /*0030*/ 	.string	"ptxas"
        /*0030*/ 	.string	"Cuda compilation tools, release 13.0, V13.0.88"
        /*0030*/ 	.string	"Build cuda_13.0.r13.0/compiler.36424714_0"
        /*0030*/ 	.string	"-arch sm_100 -m 64 "



//--------------------- .note.nv.cuinfo           --------------------------
	.section	.note.nv.cuinfo,"",@"SHT_NOTE"
	.sectionflags	@"SHF_NOTE_NV_CUINFO"
        /*0018*/ 	.short	0x0002
        /*001a*/ 	.short	0x0064
        /*001c*/ 	.short	0x0082
	.zero		2


//--------------------- .nv.info                  --------------------------
	.section	.nv.info,"",@"SHT_CUDA_INFO"
	.align	4


	//----- nvinfo : EIATTR_REGCOUNT
	.align		4
        /*0000*/ 	.byte	0x04, 0x2f
        /*0002*/ 	.short	(.L_1 - .L_0)
	.align		4
.L_0:
        /*0004*/ 	.word	index@(_Z12transpose_v1PfS_ii)
        /*0008*/ 	.word	0x0000000a


	//----- nvinfo : EIATTR_FRAME_SIZE
	.align		4
.L_1:
        /*000c*/ 	.byte	0x04, 0x11
        /*000e*/ 	.short	(.L_3 - .L_2)
	.align		4
.L_2:
        /*0010*/ 	.word	index@(_Z12transpose_v1PfS_ii)
        /*0014*/ 	.word	0x00000000


	//----- nvinfo : EIATTR_REGCOUNT
	.align		4
.L_3:
        /*0018*/ 	.byte	0x04, 0x2f
        /*001a*/ 	.short	(.L_5 - .L_4)
	.align		4
.L_4:
        /*001c*/ 	.word	index@(_Z12transpose_v2PfS_ii)
        /*0020*/ 	.word	0x00000028


	//----- nvinfo : EIATTR_FRAME_SIZE
	.align		4
.L_5:
        /*0024*/ 	.byte	0x04, 0x11
        /*0026*/ 	.short	(.L_7 - .L_6)
	.align		4
.L_6:
        /*0028*/ 	.word	index@(_Z12transpose_v2PfS_ii)
        /*002c*/ 	.word	0x00000000


	//----- nvinfo : EIATTR_MIN_STACK_SIZE
	.align		4
.L_7:
        /*0030*/ 	.byte	0x04, 0x12
        /*0032*/ 	.short	(.L_9 - .L_8)
	.align		4
.L_8:
        /*0034*/ 	.word	index@(_Z12transpose_v2PfS_ii)
        /*0038*/ 	.word	0x00000000


	//----- nvinfo : EIATTR_MIN_STACK_SIZE
	.align		4
.L_9:
        /*003c*/ 	.byte	0x04, 0x12
        /*003e*/ 	.short	(.L_11 - .L_10)
	.align		4
.L_10:
        /*0040*/ 	.word	index@(_Z12transpose_v1PfS_ii)
        /*0044*/ 	.word	0x00000000
.L_11:


//--------------------- .nv.compat                --------------------------
	.section	.nv.compat,"",@"SHT_CUDA_COMPAT_INFO"
	.align	4
        /*0000*/ 	.byte	0x02, 0x09, 0x00, 0x00, 0x02, 0x02, 0x01, 0x00, 0x02, 0x05, 0x05, 0x00, 0x03, 0x07, 0x01, 0x01
        /*0010*/ 	.byte	0x02, 0x03, 0x00, 0x00, 0x02, 0x06, 0x01, 0x00, 0x04, 0x0b, 0x08, 0x00, 0x09, 0x00, 0x00, 0x00
        /*0020*/ 	.byte	0x00, 0x00, 0x00, 0x00


//--------------------- .nv.info._Z12transpose_v2PfS_ii --------------------------
	.section	.nv.info._Z12transpose_v2PfS_ii,"",@"SHT_CUDA_INFO"
	.sectionflags	@""
	.align	4


	//----- nvinfo : EIATTR_CUDA_API_VERSION
	.align		4
        /*0000*/ 	.byte	0x04, 0x37
        /*0002*/ 	.short	(.L_13 - .L_12)
.L_12:
        /*0004*/ 	.word	0x00000082


	//----- nvinfo : EIATTR_KPARAM_INFO
	.align		4
.L_13:
        /*0008*/ 	.byte	0x04, 0x17
        /*000a*/ 	.short	(.L_15 - .L_14)
.L_14:
        /*000c*/ 	.word	0x00000000
        /*0010*/ 	.short	0x0003
        /*0012*/ 	.short	0x0014
        /*0014*/ 	.byte	0x00, 0xf0, 0x11, 0x00


	//----- nvinfo : EIATTR_KPARAM_INFO
	.align		4
.L_15:
        /*0018*/ 	.byte	0x04, 0x17
        /*001a*/ 	.short	(.L_17 - .L_16)
.L_16:
        /*001c*/ 	.word	0x00000000
        /*0020*/ 	.short	0x0002
        /*0022*/ 	.short	0x0010
        /*0024*/ 	.byte	0x00, 0xf0, 0x11, 0x00


	//----- nvinfo : EIATTR_KPARAM_INFO
	.align		4
.L_17:
        /*0028*/ 	.byte	0x04, 0x17
        /*002a*/ 	.short	(.L_19 - .L_18)
.L_18:
        /*002c*/ 	.word	0x00000000
        /*0030*/ 	.short	0x0001
        /*0032*/ 	.short	0x0008
        /*0034*/ 	.byte	0x00, 0xf5, 0x21, 0x00


	//----- nvinfo : EIATTR_KPARAM_INFO
	.align		4
.L_19:
        /*0038*/ 	.byte	0x04, 0x17
        /*003a*/ 	.short	(.L_21 - .L_20)
.L_20:
        /*003c*/ 	.word	0x00000000
        /*0040*/ 	.short	0x0000
        /*0042*/ 	.short	0x0000
        /*0044*/ 	.byte	0x00, 0xf5, 0x21, 0x00


	//----- nvinfo : EIATTR_SPARSE_MMA_MASK
	.align		4
.L_21:
        /*0048*/ 	.byte	0x03, 0x50
        /*004a*/ 	.short	0x0000


	//----- nvinfo : EIATTR_MAXREG_COUNT
	.align		4
        /*004c*/ 	.byte	0x03, 0x1b
        /*004e*/ 	.short	0x00ff


	//----- nvinfo : EIATTR_MERCURY_ISA_VERSION
	.align		4
        /*0050*/ 	.byte	0x03, 0x5f
        /*0052*/ 	.short	0x0101


	//----- nvinfo : EIATTR_VRC_CTA_INIT_COUNT
	.align		4
        /*0054*/ 	.byte	0x02, 0x4a
	.zero		1
	.zero		1


	//----- nvinfo : EIATTR_EXIT_INSTR_OFFSETS
	.align		4
        /*0058*/ 	.byte	0x04, 0x1c
        /*005a*/ 	.short	(.L_23 - .L_22)


	//   ....[0]....
.L_22:
        /*005c*/ 	.word	0x00000100


	//   ....[1]....
        /*0060*/ 	.word	0x00000350


	//----- nvinfo : EIATTR_CBANK_PARAM_SIZE
	.align		4
.L_23:
        /*0064*/ 	.byte	0x03, 0x19
        /*0066*/ 	.short	0x0018


	//----- nvinfo : EIATTR_PARAM_CBANK
	.align		4
        /*0068*/ 	.byte	0x04, 0x0a
        /*006a*/ 	.short	(.L_25 - .L_24)
	.align		4
.L_24:
        /*006c*/ 	.word	index@(.nv.constant0._Z12transpose_v2PfS_ii)
        /*0070*/ 	.short	0x0380
        /*0072*/ 	.short	0x0018


	//----- nvinfo : EIATTR_SW_WAR
	.align		4
.L_25:
        /*0074*/ 	.byte	0x04, 0x36
        /*0076*/ 	.short	(.L_27 - .L_26)
.L_26:
        /*0078*/ 	.word	0x00000008
.L_27:


//--------------------- .nv.info._Z12transpose_v1PfS_ii --------------------------
	.section	.nv.info._Z12transpose_v1PfS_ii,"",@"SHT_CUDA_INFO"
	.sectionflags	@""
	.align	4


	//----- nvinfo : EIATTR_CUDA_API_VERSION
	.align		4
        /*0000*/ 	.byte	0x04, 0x37
        /*0002*/ 	.short	(.L_29 - .L_28)
.L_28:
        /*0004*/ 	.word	0x00000082


	//----- nvinfo : EIATTR_KPARAM_INFO
	.align		4
.L_29:
        /*0008*/ 	.byte	0x04, 0x17
        /*000a*/ 	.short	(.L_31 - .L_30)
.L_30:
        /*000c*/ 	.word	0x00000000
        /*0010*/ 	.short	0x0003
        /*0012*/ 	.short	0x0014
        /*0014*/ 	.byte	0x00, 0xf0, 0x11, 0x00


	//----- nvinfo : EIATTR_KPARAM_INFO
	.align		4
.L_31:
        /*0018*/ 	.byte	0x04, 0x17
        /*001a*/ 	.short	(.L_33 - .L_32)
.L_32:
        /*001c*/ 	.word	0x00000000
        /*0020*/ 	.short	0x0002
        /*0022*/ 	.short	0x0010
        /*0024*/ 	.byte	0x00, 0xf0, 0x11, 0x00


	//----- nvinfo : EIATTR_KPARAM_INFO
	.align		4
.L_33:
        /*0028*/ 	.byte	0x04, 0x17
        /*002a*/ 	.short	(.L_35 - .L_34)
.L_34:
        /*002c*/ 	.word	0x00000000
        /*0030*/ 	.short	0x0001
        /*0032*/ 	.short	0x0008
        /*0034*/ 	.byte	0x00, 0xf5, 0x21, 0x00


	//----- nvinfo : EIATTR_KPARAM_INFO
	.align		4
.L_35:
        /*0038*/ 	.byte	0x04, 0x17
        /*003a*/ 	.short	(.L_37 - .L_36)
.L_36:
        /*003c*/ 	.word	0x00000000
        /*0040*/ 	.short	0x0000
        /*0042*/ 	.short	0x0000
        /*0044*/ 	.byte	0x00, 0xf5, 0x21, 0x00


	//----- nvinfo : EIATTR_SPARSE_MMA_MASK
	.align		4
.L_37:
        /*0048*/ 	.byte	0x03, 0x50
        /*004a*/ 	.short	0x0000


	//----- nvinfo : EIATTR_MAXREG_COUNT
	.align		4
        /*004c*/ 	.byte	0x03, 0x1b
        /*004e*/ 	.short	0x00ff


	//----- nvinfo : EIATTR_MERCURY_ISA_VERSION
	.align		4
        /*0050*/ 	.byte	0x03, 0x5f
        /*0052*/ 	.short	0x0101


	//----- nvinfo : EIATTR_VRC_CTA_INIT_COUNT
	.align		4
        /*0054*/ 	.byte	0x02, 0x4a
	.zero		1
	.zero		1


	//----- nvinfo : EIATTR_EXIT_INSTR_OFFSETS
	.align		4
        /*0058*/ 	.byte	0x04, 0x1c
        /*005a*/ 	.short	(.L_39 - .L_38)


	//   ....[0]....
.L_38:
        /*005c*/ 	.word	0x000000c0


	//   ....[1]....
        /*0060*/ 	.word	0x00000160


	//----- nvinfo : EIATTR_CBANK_PARAM_SIZE
	.align		4
.L_39:
        /*0064*/ 	.byte	0x03, 0x19
        /*0066*/ 	.short	0x0018


	//----- nvinfo : EIATTR_PARAM_CBANK
	.align		4
        /*0068*/ 	.byte	0x04, 0x0a
        /*006a*/ 	.short	(.L_41 - .L_40)
	.align		4
.L_40:
        /*006c*/ 	.word	index@(.nv.constant0._Z12transpose_v1PfS_ii)
        /*0070*/ 	.short	0x0380
        /*0072*/ 	.short	0x0018


	//----- nvinfo : EIATTR_SW_WAR
	.align		4
.L_41:
        /*0074*/ 	.byte	0x04, 0x36
        /*0076*/ 	.short	(.L_43 - .L_42)
.L_42:
        /*0078*/ 	.word	0x00000008
.L_43:


//--------------------- .nv.callgraph             --------------------------
	.section	.nv.callgraph,"",@"SHT_CUDA_CALLGRAPH"
	.align	4
	.sectionentsize	8
	.align		4
        /*0000*/ 	.word	0x00000000
	.align		4
        /*0004*/ 	.word	0xffffffff
	.align		4
        /*0008*/ 	.word	0x00000000
	.align		4
        /*000c*/ 	.word	0xfffffffe
	.align		4
        /*0010*/ 	.word	0x00000000
	.align		4
        /*0014*/ 	.word	0xfffffffd
	.align		4
        /*0018*/ 	.word	0x00000000
	.align		4
        /*001c*/ 	.word	0xfffffffc


//--------------------- .text._Z12transpose_v2PfS_ii --------------------------
	.section	.text._Z12transpose_v2PfS_ii,"ax",@progbits
	.align	128
        .global         _Z12transpose_v2PfS_ii
        .type           _Z12transpose_v2PfS_ii,@function
        .size           _Z12transpose_v2PfS_ii,(.L_x_2 - _Z12transpose_v2PfS_ii)
        .other          _Z12transpose_v2PfS_ii,@"STO_CUDA_ENTRY STV_DEFAULT"
_Z12transpose_v2PfS_ii:
.text._Z12transpose_v2PfS_ii:
[----:B------:R-:W-:Y:S01]  /*0000*/  LDC R1, c[0x0][0x37c] ;  /* 0x0000df00ff017b82 */ /* 0x000fe20000000800 */
[----:B------:R-:W0:Y:S01]  /*0010*/  S2R R0, SR_CTAID.X ;  /* 0x0000000000007919 */ /* 0x000e220000002500 */
[----:B------:R-:W0:Y:S06]  /*0020*/  LDCU UR4, c[0x0][0x360] ;  /* 0x00006c00ff0477ac */ /* 0x000e2c0008000800 */
[----:B------:R-:W1:Y:S01]  /*0030*/  LDC.64 R2, c[0x0][0x390] ;  /* 0x0000e400ff027b82 */ /* 0x000e620000000a00 */
[----:B------:R-:W0:Y:S01]  /*0040*/  S2R R5, SR_TID.X ;  /* 0x0000000000057919 */ /* 0x000e220000002100 */
[----:B------:R-:W2:Y:S01]  /*0050*/  LDCU UR5, c[0x0][0x364] ;  /* 0x00006c80ff0577ac */ /* 0x000ea20008000800 */
[----:B------:R-:W2:Y:S01]  /*0060*/  S2R R17, SR_CTAID.Y ;  /* 0x0000000000117919 */ /* 0x000ea20000002600 */
[----:B------:R-:W2:Y:S01]  /*0070*/  S2R R4, SR_TID.Y ;  /* 0x0000000000047919 */ /* 0x000ea20000002200 */
[----:B0-----:R-:W-:-:S05]  /*0080*/  IMAD R0, R0, UR4, R5 ;  /* 0x0000000400007c24 */ /* 0x001fca000f8e0205 */
[----:B------:R-:W-:Y:S01]  /*0090*/  SHF.L.U32 R0, R0, 0x2, RZ ;  /* 0x0000000200007819 */ /* 0x000fe200000006ff */
[----:B--2---:R-:W-:-:S03]  /*00a0*/  IMAD R17, R17, UR5, R4 ;  /* 0x0000000511117c24 */ /* 0x004fc6000f8e0204 */
[----:B------:R-:W-:Y:S02]  /*00b0*/  IADD3 R4, PT, PT, R0, 0x3, RZ ;  /* 0x0000000300047810 */ /* 0x000fe40007ffe0ff */
[----:B------:R-:W-:Y:S02]  /*00c0*/  SHF.L.U32 R17, R17, 0x2, RZ ;  /* 0x0000000211117819 */ /* 0x000fe400000006ff */
[----:B-1----:R-:W-:-:S03]  /*00d0*/  ISETP.GE.AND P0, PT, R4, R3, PT ;  /* 0x000000030400720c */ /* 0x002fc60003f06270 */
[----:B------:R-:W-:-:S05]  /*00e0*/  VIADD R5, R17, 0x3 ;  /* 0x0000000311057836 */ /* 0x000fca0000000000 */
[----:B------:R-:W-:-:S13]  /*00f0*/  ISETP.GE.OR P0, PT, R5, R2, P0 ;  /* 0x000000020500720c */ /* 0x000fda0000706670 */
[----:B------:R-:W-:Y:S05]  /*0100*/  @P0 EXIT ;  /* 0x000000000000094d */ /* 0x000fea0003800000 */
[----:B------:R-:W0:Y:S01]  /*0110*/  LDC.64 R12, c[0x0][0x380] ;  /* 0x0000e000ff0c7b82 */ /* 0x000e220000000a00 */
[----:B------:R-:W-:Y:S01]  /*0120*/  IMAD R5, R17, R3, R0 ;  /* 0x0000000311057224 */ /* 0x000fe200078e0200 */
[----:B------:R-:W1:Y:S06]  /*0130*/  LDCU.64 UR4, c[0x0][0x358] ;  /* 0x00006b00ff0477ac */ /* 0x000e6c0008000a00 */
[----:B------:R-:W2:Y:S01]  /*0140*/  LDC.64 R36, c[0x0][0x388] ;  /* 0x0000e200ff247b82 */ /* 0x000ea20000000a00 */
[----:B0-----:R-:W-:-:S04]  /*0150*/  IMAD.WIDE R12, R5, 0x4, R12 ;  /* 0x00000004050c7825 */ /* 0x001fc800078e020c */
[C---:B------:R-:W-:Y:S02]  /*0160*/  IMAD.WIDE R28, R3.reuse, 0x4, R12 ;  /* 0x00000004031c7825 */ /* 0x040fe400078e020c */
[----:B-1----:R-:W3:Y:S02]  /*0170*/  LDG.E.128 R12, desc[UR4][R12.64] ;  /* 0x000000040c0c7981 */ /* 0x002ee4000c1e1d00 */
[C---:B------:R-:W-:Y:S02]  /*0180*/  IMAD.WIDE R4, R3.reuse, 0x4, R28 ;  /* 0x0000000403047825 */ /* 0x040fe400078e021c */
[----:B------:R-:W4:Y:S02]  /*0190*/  LDG.E.128 R28, desc[UR4][R28.64] ;  /* 0x000000041c1c7981 */ /* 0x000f24000c1e1d00 */
[----:B------:R-:W-:Y:S02]  /*01a0*/  IMAD.WIDE R8, R3, 0x4, R4 ;  /* 0x0000000403087825 */ /* 0x000fe400078e0204 */
[----:B------:R-:W5:Y:S04]  /*01b0*/  LDG.E.128 R4, desc[UR4][R4.64] ;  /* 0x0000000404047981 */ /* 0x000f68000c1e1d00 */
[----:B------:R-:W5:Y:S01]  /*01c0*/  LDG.E.128 R8, desc[UR4][R8.64] ;  /* 0x0000000408087981 */ /* 0x000f62000c1e1d00 */
[----:B------:R-:W-:-:S04]  /*01d0*/  IMAD R17, R0, R2, R17 ;  /* 0x0000000200117224 */ /* 0x000fc800078e0211 */
[----:B--2---:R-:W-:-:S04]  /*01e0*/  IMAD.WIDE R36, R17, 0x4, R36 ;  /* 0x0000000411247825 */ /* 0x004fc800078e0224 */
[----:B------:R-:W-:-:S04]  /*01f0*/  IMAD.WIDE R34, R2, 0x4, R36 ;  /* 0x0000000402227825 */ /* 0x000fc800078e0224 */
[----:B------:R-:W-:-:S04]  /*0200*/  IMAD.WIDE R32, R2, 0x4, R34 ;  /* 0x0000000402207825 */ /* 0x000fc800078e0222 */
[----:B------:R-:W-:Y:S01]  /*0210*/  IMAD.WIDE R2, R2, 0x4, R32 ;  /* 0x0000000402027825 */ /* 0x000fe200078e0220 */
[----:B---3--:R-:W-:Y:S02]  /*0220*/  MOV R16, R13 ;  /* 0x0000000d00107202 */ /* 0x008fe40000000f00 */
[----:B------:R-:W-:Y:S02]  /*0230*/  MOV R20, R14 ;  /* 0x0000000e00147202 */ /* 0x000fe40000000f00 */
[----:B------:R-:W-:Y:S01]  /*0240*/  MOV R24, R15 ;  /* 0x0000000f00187202 */ /* 0x000fe20000000f00 */
[----:B----4-:R-:W-:Y:S01]  /*0250*/  IMAD.MOV.U32 R13, RZ, RZ, R28 ;  /* 0x000000ffff0d7224 */ /* 0x010fe200078e001c */
[----:B------:R-:W-:Y:S02]  /*0260*/  MOV R17, R29 ;  /* 0x0000001d00117202 */ /* 0x000fe40000000f00 */
[----:B------:R-:W-:Y:S02]  /*0270*/  MOV R21, R30 ;  /* 0x0000001e00157202 */ /* 0x000fe40000000f00 */
[----:B------:R-:W-:Y:S01]  /*0280*/  MOV R25, R31 ;  /* 0x0000001f00197202 */ /* 0x000fe20000000f00 */
[----:B-----5:R-:W-:Y:S01]  /*0290*/  IMAD.MOV.U32 R14, RZ, RZ, R4 ;  /* 0x000000ffff0e7224 */ /* 0x020fe200078e0004 */
[----:B------:R-:W-:-:S02]  /*02a0*/  MOV R18, R5 ;  /* 0x0000000500127202 */ /* 0x000fc40000000f00 */
[----:B------:R-:W-:Y:S01]  /*02b0*/  MOV R22, R6 ;  /* 0x0000000600167202 */ /* 0x000fe20000000f00 */
[----:B------:R-:W-:Y:S01]  /*02c0*/  IMAD.MOV.U32 R15, RZ, RZ, R8 ;  /* 0x000000ffff0f7224 */ /* 0x000fe200078e0008 */
[----:B------:R-:W-:Y:S02]  /*02d0*/  MOV R19, R9 ;  /* 0x0000000900137202 */ /* 0x000fe40000000f00 */
[----:B------:R-:W-:Y:S02]  /*02e0*/  MOV R23, R10 ;  /* 0x0000000a00177202 */ /* 0x000fe40000000f00 */
[----:B------:R-:W-:Y:S01]  /*02f0*/  MOV R26, R7 ;  /* 0x00000007001a7202 */ /* 0x000fe20000000f00 */
[----:B------:R-:W-:Y:S01]  /*0300*/  STG.E.128 desc[UR4][R36.64], R12 ;  /* 0x0000000c24007986 */ /* 0x000fe2000c101d04 */
[----:B------:R-:W-:-:S03]  /*0310*/  MOV R27, R11 ;  /* 0x0000000b001b7202 */ /* 0x000fc60000000f00 */
[----:B------:R-:W-:Y:S04]  /*0320*/  STG.E.128 desc[UR4][R34.64], R16 ;  /* 0x0000001022007986 */ /* 0x000fe8000c101d04 */
[----:B------:R-:W-:Y:S04]  /*0330*/  STG.E.128 desc[UR4][R32.64], R20 ;  /* 0x0000001420007986 */ /* 0x000fe8000c101d04 */
[----:B------:R-:W-:Y:S01]  /*0340*/  STG.E.128 desc[UR4][R2.64], R24 ;  /* 0x0000001802007986 */ /* 0x000fe2000c101d04 */
[----:B------:R-:W-:Y:S05]  /*0350*/  EXIT ;  /* 0x000000000000794d */ /* 0x000fea0003800000 */
.L_x_0:
[----:B------:R-:W-:-:S00]  /*0360*/  BRA `(.L_x_0) ;  /* 0xfffffffc00fc7947 */ /* 0x000fc0000383ffff */
[----:B------:R-:W-:-:S00]  /*0370*/  NOP ;  /* 0x0000000000007918 */ /* 0x000fc00000000000 */
        /* <DEDUP_REMOVED lines=8> */
.L_x_2:


//--------------------- .text._Z12transpose_v1PfS_ii --------------------------
	.section	.text._Z12transpose_v1PfS_ii,"ax",@progbits
	.align	128
        .global         _Z12transpose_v1PfS_ii
        .type           _Z12transpose_v1PfS_ii,@function
        .size           _Z12transpose_v1PfS_ii,(.L_x_3 - _Z12transpose_v1PfS_ii)
        .other          _Z12transpose_v1PfS_ii,@"STO_CUDA_ENTRY STV_DEFAULT"
_Z12transpose_v1PfS_ii:
.text._Z12transpose_v1PfS_ii:
[----:B------:R-:W-:Y:S01]  /*0000*/  LDC R1, c[0x0][0x37c] ;  /* 0x0000df00ff017b82 */ /* 0x000fe20000000800 */
[----:B------:R-:W0:Y:S01]  /*0010*/  S2R R0, SR_CTAID.X ;  /* 0x0000000000007919 */ /* 0x000e220000002500 */
[----:B------:R-:W0:Y:S01]  /*0020*/  LDCU UR4, c[0x0][0x360] ;  /* 0x00006c00ff0477ac */ /* 0x000e220008000800 */
[----:B------:R-:W0:Y:S01]  /*0030*/  S2R R3, SR_TID.X ;  /* 0x0000000000037919 */ /* 0x000e220000002100 */
[----:B------:R-:W1:Y:S01]  /*0040*/  LDCU UR5, c[0x0][0x364] ;  /* 0x00006c80ff0577ac */ /* 0x000e620008000800 */
[----:B------:R-:W1:Y:S01]  /*0050*/  S2R R7, SR_CTAID.Y ;  /* 0x0000000000077919 */ /* 0x000e620000002600 */
[----:B------:R-:W2:Y:S01]  /*0060*/  LDCU.64 UR6, c[0x0][0x390] ;  /* 0x00007200ff0677ac */ /* 0x000ea20008000a00 */
[----:B------:R-:W1:Y:S01]  /*0070*/  S2R R2, SR_TID.Y ;  /* 0x0000000000027919 */ /* 0x000e620000002200 */
[----:B0-----:R-:W-:-:S05]  /*0080*/  IMAD R0, R0, UR4, R3 ;  /* 0x0000000400007c24 */ /* 0x001fca000f8e0203 */
[----:B--2---:R-:W-:Y:S01]  /*0090*/  ISETP.GE.AND P0, PT, R0, UR7, PT ;  /* 0x0000000700007c0c */ /* 0x004fe2000bf06270 */
[----:B-1----:R-:W-:-:S05]  /*00a0*/  IMAD R7, R7, UR5, R2 ;  /* 0x0000000507077c24 */ /* 0x002fca000f8e0202 */
[----:B------:R-:W-:-:S13]  /*00b0*/  ISETP.GE.OR P0, PT, R7, UR6, P0 ;  /* 0x0000000607007c0c */ /* 0x000fda0008706670 */
[----:B------:R-:W-:Y:S05]  /*00c0*/  @P0 EXIT ;  /* 0x000000000000094d */ /* 0x000fea0003800000 */
[----:B------:R-:W0:Y:S01]  /*00d0*/  LDC.64 R2, c[0x0][0x380] ;  /* 0x0000e000ff027b82 */ /* 0x000e220000000a00 */
[----:B------:R-:W1:Y:S01]  /*00e0*/  LDCU.64 UR4, c[0x0][0x358] ;  /* 0x00006b00ff0477ac */ /* 0x000e620008000a00 */
[----:B------:R-:W-:-:S04]  /*00f0*/  IMAD R5, R7, UR7, R0 ;  /* 0x0000000707057c24 */ /* 0x000fc8000f8e0200 */
[----:B0-----:R-:W-:Y:S02]  /*0100*/  IMAD.WIDE R2, R5, 0x4, R2 ;  /* 0x0000000405027825 */ /* 0x001fe400078e0202 */
[----:B------:R-:W0:Y:S04]  /*0110*/  LDC.64 R4, c[0x0][0x388] ;  /* 0x0000e200ff047b82 */ /* 0x000e280000000a00 */
[----:B-1----:R-:W2:Y:S01]  /*0120*/  LDG.E R3, desc[UR4][R2.64] ;  /* 0x0000000402037981 */ /* 0x002ea2000c1e1900 */
[----:B------:R-:W-:-:S04]  /*0130*/  IMAD R7, R0, UR6, R7 ;  /* 0x0000000600077c24 */ /* 0x000fc8000f8e0207 */
[----:B0-----:R-:W-:-:S05]  /*0140*/  IMAD.WIDE R4, R7, 0x4, R4 ;  /* 0x0000000407047825 */ /* 0x001fca00078e0204 */
[----:B--2---:R-:W-:Y:S01]  /*0150*/  STG.E desc[UR4][R4.64], R3 ;  /* 0x0000000304007986 */ /* 0x004fe2000c101904 */
[----:B------:R-:W-:Y:S05]  /*0160*/  EXIT ;  /* 0x000000000000794d */ /* 0x000fea0003800000 */
.L_x_1:
        /* <DEDUP_REMOVED lines=9> */
.L_x_3:


//--------------------- .nv.shared.reserved.0     --------------------------
	.section	.nv.shared.reserved.0,"aw",@nobits
	.weak		__nv_reservedSMEM_offset_0_alias
	.size		__nv_reservedSMEM_offset_0_alias, 0, 64
	.other		__nv_reservedSMEM_offset_0_alias,@"STO_CUDA_RESERVED_SHARED STV_DEFAULT"
__nv_reservedSMEM_offset_0_alias:
	.zero		0
	.zero		64


//--------------------- .nv.constant0._Z12transpose_v2PfS_ii --------------------------
	.section	.nv.constant0._Z12transpose_v2PfS_ii,"a",@progbits
	.sectionflags	@""
	.align	4
.nv.constant0._Z12transpose_v2PfS_ii:
	.zero		920


//--------------------- .nv.constant0._Z12transpose_v1PfS_ii --------------------------
	.section	.nv.constant0._Z12transpose_v1PfS_ii,"a",@progbits
	.sectionflags	@""
	.align	4
.nv.constant0._Z12transpose_v1PfS_ii:
	.zero		920


//--------------------- SYMBOLS --------------------------

	.type		.nv.reservedSmem.offset0,@object
	.size		.nv.reservedSmem.offset0,0x4
